//
// Generated by NVIDIA NVVM Compiler
//
// Compiler Build ID: CL-36424714
// Cuda compilation tools, release 13.0, V13.0.88
// Based on NVVM 20.0.0
//

.version 9.0
.target sm_100
.address_size 64

	// .globl	_Z13GeneratePairsPKmPKiS2_S2_S2_PiS3_imii

.visible .entry _Z13GeneratePairsPKmPKiS2_S2_S2_PiS3_imii(
	.param .u64 .ptr .align 1 _Z13GeneratePairsPKmPKiS2_S2_S2_PiS3_imii_param_0,
	.param .u64 .ptr .align 1 _Z13GeneratePairsPKmPKiS2_S2_S2_PiS3_imii_param_1,
	.param .u64 .ptr .align 1 _Z13GeneratePairsPKmPKiS2_S2_S2_PiS3_imii_param_2,
	.param .u64 .ptr .align 1 _Z13GeneratePairsPKmPKiS2_S2_S2_PiS3_imii_param_3,
	.param .u64 .ptr .align 1 _Z13GeneratePairsPKmPKiS2_S2_S2_PiS3_imii_param_4,
	.param .u64 .ptr .align 1 _Z13GeneratePairsPKmPKiS2_S2_S2_PiS3_imii_param_5,
	.param .u64 .ptr .align 1 _Z13GeneratePairsPKmPKiS2_S2_S2_PiS3_imii_param_6,
	.param .u32 _Z13GeneratePairsPKmPKiS2_S2_S2_PiS3_imii_param_7,
	.param .u64 _Z13GeneratePairsPKmPKiS2_S2_S2_PiS3_imii_param_8,
	.param .u32 _Z13GeneratePairsPKmPKiS2_S2_S2_PiS3_imii_param_9,
	.param .u32 _Z13GeneratePairsPKmPKiS2_S2_S2_PiS3_imii_param_10
)
{
	.reg .pred 	%p<11>;
	.reg .b32 	%r<53>;
	.reg .b64 	%rd<51>;

	ld.param.u64 	%rd13, [_Z13GeneratePairsPKmPKiS2_S2_S2_PiS3_imii_param_0];
	ld.param.u64 	%rd7, [_Z13GeneratePairsPKmPKiS2_S2_S2_PiS3_imii_param_1];
	ld.param.u64 	%rd8, [_Z13GeneratePairsPKmPKiS2_S2_S2_PiS3_imii_param_2];
	ld.param.u64 	%rd9, [_Z13GeneratePairsPKmPKiS2_S2_S2_PiS3_imii_param_3];
	ld.param.u64 	%rd10, [_Z13GeneratePairsPKmPKiS2_S2_S2_PiS3_imii_param_4];
	ld.param.u64 	%rd11, [_Z13GeneratePairsPKmPKiS2_S2_S2_PiS3_imii_param_5];
	ld.param.u64 	%rd12, [_Z13GeneratePairsPKmPKiS2_S2_S2_PiS3_imii_param_6];
	ld.param.u32 	%r12, [_Z13GeneratePairsPKmPKiS2_S2_S2_PiS3_imii_param_7];
	ld.param.u64 	%rd14, [_Z13GeneratePairsPKmPKiS2_S2_S2_PiS3_imii_param_8];
	ld.param.u32 	%r13, [_Z13GeneratePairsPKmPKiS2_S2_S2_PiS3_imii_param_9];
	ld.param.u32 	%r14, [_Z13GeneratePairsPKmPKiS2_S2_S2_PiS3_imii_param_10];
	cvta.to.global.u64 	%rd1, %rd13;
	mov.u32 	%r15, %ntid.x;
	mov.u32 	%r16, %ctaid.x;
	mov.u32 	%r17, %tid.x;
	mad.lo.s32 	%r18, %r15, %r16, %r17;
	cvt.u64.u32 	%rd2, %r18;
	setp.le.u64 	%p1, %rd14, %rd2;
	@%p1 bra 	$L__BB0_10;
	add.s32 	%r1, %r12, -1;
	mov.b32 	%r49, 0;
	mov.u32 	%r48, %r1;
$L__BB0_2:
	add.s32 	%r20, %r48, %r49;
	shr.u32 	%r52, %r20, 1;
	mul.wide.u32 	%rd15, %r52, 8;
	add.s64 	%rd3, %rd1, %rd15;
	ld.global.nc.u64 	%rd50, [%rd3];
	setp.eq.s64 	%p2, %rd50, %rd2;
	@%p2 bra 	$L__BB0_5;
	setp.ge.u64 	%p3, %rd50, %rd2;
	@%p3 bra 	$L__BB0_11;
	ld.global.nc.u64 	%rd16, [%rd3+8];
	setp.le.u64 	%p4, %rd16, %rd2;
	setp.ne.s32 	%p5, %r52, %r1;
	and.pred  	%p6, %p4, %p5;
	@%p6 bra 	$L__BB0_11;
$L__BB0_5:
	add.s32 	%r24, %r12, -2;
	max.s32 	%r5, %r52, %r24;
$L__BB0_6:
	mov.u32 	%r6, %r52;
	setp.eq.s32 	%p9, %r6, %r5;
	mov.u32 	%r51, %r5;
	@%p9 bra 	$L__BB0_8;
	add.s32 	%r52, %r6, 1;
	mul.wide.u32 	%rd17, %r6, 8;
	add.s64 	%rd18, %rd1, %rd17;
	ld.global.nc.u64 	%rd19, [%rd18+8];
	setp.eq.s64 	%p10, %rd50, %rd19;
	mov.u32 	%r51, %r6;
	@%p10 bra 	$L__BB0_6;
$L__BB0_8:
	mul.wide.u32 	%rd20, %r51, 8;
	add.s64 	%rd21, %rd1, %rd20;
	ld.global.nc.u64 	%rd50, [%rd21];
	mov.u32 	%r52, %r51;
$L__BB0_9:
	cvta.to.global.u64 	%rd22, %rd12;
	cvta.to.global.u64 	%rd23, %rd10;
	cvta.to.global.u64 	%rd24, %rd7;
	cvt.u32.u64 	%r25, %rd2;
	cvt.u32.u64 	%r26, %rd50;
	sub.s32 	%r27, %r25, %r26;
	shl.b32 	%r28, %r27, 1;
	cvta.to.global.u64 	%rd25, %rd9;
	mul.wide.u32 	%rd26, %r28, 4;
	add.s64 	%rd27, %rd25, %rd26;
	ld.global.nc.u32 	%r29, [%rd27];
	ld.global.nc.u32 	%r30, [%rd27+4];
	cvta.to.global.u64 	%rd28, %rd8;
	mul.wide.u32 	%rd29, %r52, 4;
	add.s64 	%rd30, %rd28, %rd29;
	ld.global.nc.u32 	%r31, [%rd30];
	sub.s32 	%r32, %r29, %r14;
	add.s32 	%r33, %r32, %r31;
	mul.wide.u32 	%rd31, %r33, 4;
	add.s64 	%rd32, %rd24, %rd31;
	ld.global.nc.u32 	%r34, [%rd32];
	sub.s32 	%r35, %r30, %r14;
	add.s32 	%r36, %r35, %r31;
	mul.wide.u32 	%rd33, %r36, 4;
	add.s64 	%rd34, %rd24, %rd33;
	ld.global.nc.u32 	%r37, [%rd34];
	mul.lo.s32 	%r38, %r25, 3;
	mul.wide.u32 	%rd35, %r34, 4;
	add.s64 	%rd36, %rd23, %rd35;
	ld.global.nc.u32 	%r39, [%rd36];
	mul.wide.u32 	%rd37, %r37, 4;
	add.s64 	%rd38, %rd23, %rd37;
	ld.global.nc.u32 	%r40, [%rd38];
	add.s32 	%r41, %r52, %r13;
	mul.wide.u32 	%rd39, %r41, 4;
	add.s64 	%rd40, %rd23, %rd39;
	ld.global.nc.u32 	%r42, [%rd40];
	add.s32 	%r43, %r39, %r40;
	add.s32 	%r44, %r43, %r42;
	add.s32 	%r45, %r44, -4;
	cvta.to.global.u64 	%rd41, %rd11;
	shl.b64 	%rd42, %rd2, 2;
	add.s64 	%rd43, %rd41, %rd42;
	st.global.u32 	[%rd43], %r45;
	mul.wide.u32 	%rd44, %r38, 4;
	add.s64 	%rd45, %rd22, %rd44;
	st.global.u32 	[%rd45], %r41;
	add.s32 	%r46, %r38, 1;
	mul.wide.u32 	%rd46, %r46, 4;
	add.s64 	%rd47, %rd22, %rd46;
	st.global.u32 	[%rd47], %r34;
	add.s32 	%r47, %r38, 2;
	mul.wide.u32 	%rd48, %r47, 4;
	add.s64 	%rd49, %rd22, %rd48;
	st.global.u32 	[%rd49], %r37;
$L__BB0_10:
	ret;
$L__BB0_11:
	setp.lt.u64 	%p7, %rd50, %rd2;
	add.s32 	%r22, %r52, 1;
	add.s32 	%r23, %r52, -1;
	selp.b32 	%r49, %r22, %r49, %p7;
	selp.b32 	%r48, %r48, %r23, %p7;
	setp.gt.u32 	%p8, %r49, %r48;
	@%p8 bra 	$L__BB0_9;
	bra.uni 	$L__BB0_2;

}
	// .globl	_Z25CountClusterExpectedForcePKiS0_PKmPfm
.visible .entry _Z25CountClusterExpectedForcePKiS0_PKmPfm(
	.param .u64 .ptr .align 1 _Z25CountClusterExpectedForcePKiS0_PKmPfm_param_0,
	.param .u64 .ptr .align 1 _Z25CountClusterExpectedForcePKiS0_PKmPfm_param_1,
	.param .u64 .ptr .align 1 _Z25CountClusterExpectedForcePKiS0_PKmPfm_param_2,
	.param .u64 .ptr .align 1 _Z25CountClusterExpectedForcePKiS0_PKmPfm_param_3,
	.param .u64 _Z25CountClusterExpectedForcePKiS0_PKmPfm_param_4
)
{
	.reg .pred 	%p<2>;
	.reg .b32 	%r<8>;
	.reg .b32 	%f<7>;
	.reg .b64 	%rd<17>;

	ld.param.u64 	%rd2, [_Z25CountClusterExpectedForcePKiS0_PKmPfm_param_0];
	ld.param.u64 	%rd3, [_Z25CountClusterExpectedForcePKiS0_PKmPfm_param_1];
	ld.param.u64 	%rd4, [_Z25CountClusterExpectedForcePKiS0_PKmPfm_param_2];
	ld.param.u64 	%rd5, [_Z25CountClusterExpectedForcePKiS0_PKmPfm_param_3];
	ld.param.u64 	%rd6, [_Z25CountClusterExpectedForcePKiS0_PKmPfm_param_4];
	mov.u32 	%r1, %ntid.x;
	mov.u32 	%r2, %ctaid.x;
	mov.u32 	%r3, %tid.x;
	mad.lo.s32 	%r4, %r1, %r2, %r3;
	cvt.s64.s32 	%rd1, %r4;
	setp.le.u64 	%p1, %rd6, %rd1;
	@%p1 bra 	$L__BB1_2;
	cvta.to.global.u64 	%rd7, %rd3;
	cvta.to.global.u64 	%rd8, %rd2;
	cvta.to.global.u64 	%rd9, %rd4;
	cvta.to.global.u64 	%rd10, %rd5;
	shl.b64 	%rd11, %rd1, 2;
	add.s64 	%rd12, %rd7, %rd11;
	ld.global.nc.u32 	%r5, [%rd12];
	add.s64 	%rd13, %rd8, %rd11;
	ld.global.nc.u32 	%r6, [%rd13];
	mul.wide.s32 	%rd14, %r5, 8;
	add.s64 	%rd15, %rd9, %rd14;
	ld.global.nc.u32 	%r7, [%rd15];
	cvt.rn.f32.s32 	%f1, %r6;
	cvt.rn.f32.s32 	%f2, %r7;
	div.rn.f32 	%f3, %f1, %f2;
	lg2.approx.f32 	%f4, %f3;
	mul.f32 	%f5, %f4, 0fBF317218;
	mul.f32 	%f6, %f5, %f3;
	add.s64 	%rd16, %rd10, %rd11;
	st.global.f32 	[%rd16], %f6;
$L__BB1_2:
	ret;

}


// ===== COMPILED SASS (sm_100) =====

	.target	sm_100

	.elftype	@"ET_EXEC"


//--------------------- .note.nv.tkinfo           --------------------------
	.section	.note.nv.tkinfo,"",@"SHT_NOTE"
	.sectionflags	@"SHF_NOTE_NV_TKINFO"
	.tkinfo
        /*0018*/ 	.word	0x00000002
        /*0030*/ 	.string	""
        /*0030*/ 	.string	"ptxas"
        /*0030*/ 	.string	"Cuda compilation tools, release 13.0, V13.0.88"
        /*0030*/ 	.string	"Build cuda_13.0.r13.0/compiler.36424714_0"
        /*0030*/ 	.string	"-arch sm_100 -m 64 "



//--------------------- .note.nv.cuinfo           --------------------------
	.section	.note.nv.cuinfo,"",@"SHT_NOTE"
	.sectionflags	@"SHF_NOTE_NV_CUINFO"
        /*0018*/ 	.short	0x0002
        /*001a*/ 	.short	0x0064
        /*001c*/ 	.short	0x0082
	.zero		2


//--------------------- .nv.info                  --------------------------
	.section	.nv.info,"",@"SHT_CUDA_INFO"
	.align	4


	//----- nvinfo : EIATTR_REGCOUNT
	.align		4
        /*0000*/ 	.byte	0x04, 0x2f
        /*0002*/ 	.short	(.L_1 - .L_0)
	.align		4
.L_0:
        /*0004*/ 	.word	index@(_Z13GeneratePairsPKmPKiS2_S2_S2_PiS3_imii)
        /*0008*/ 	.word	0x00000018


	//----- nvinfo : EIATTR_FRAME_SIZE
	.align		4
.L_1:
        /*000c*/ 	.byte	0x04, 0x11
        /*000e*/ 	.short	(.L_3 - .L_2)
	.align		4
.L_2:
        /*0010*/ 	.word	index@(_Z13GeneratePairsPKmPKiS2_S2_S2_PiS3_imii)
        /*0014*/ 	.word	0x00000000


	//----- nvinfo : EIATTR_REGCOUNT
	.align		4
.L_3:
        /*0018*/ 	.byte	0x04, 0x2f
        /*001a*/ 	.short	(.L_5 - .L_4)
	.align		4
.L_4:
        /*001c*/ 	.word	index@(_Z25CountClusterExpectedForcePKiS0_PKmPfm)
        /*0020*/ 	.word	0x00000010


	//----- nvinfo : EIATTR_FRAME_SIZE
	.align		4
.L_5:
        /*0024*/ 	.byte	0x04, 0x11
        /*0026*/ 	.short	(.L_7 - .L_6)
	.align		4
.L_6:
        /*0028*/ 	.word	index@($__internal_0_$__cuda_sm3x_div_rn_noftz_f32_slowpath)
        /*002c*/ 	.word	0x00000000


	//----- nvinfo : EIATTR_FRAME_SIZE
	.align		4
.L_7:
        /*0030*/ 	.byte	0x04, 0x11
        /*0032*/ 	.short	(.L_9 - .L_8)
	.align		4
.L_8:
        /*0034*/ 	.word	index@(_Z25CountClusterExpectedForcePKiS0_PKmPfm)
        /*0038*/ 	.word	0x00000000


	//----- nvinfo : EIATTR_MIN_STACK_SIZE
	.align		4
.L_9:
        /*003c*/ 	.byte	0x04, 0x12
        /*003e*/ 	.short	(.L_11 - .L_10)
	.align		4
.L_10:
        /*0040*/ 	.word	index@(_Z25CountClusterExpectedForcePKiS0_PKmPfm)
        /*0044*/ 	.word	0x00000000


	//----- nvinfo : EIATTR_MIN_STACK_SIZE
	.align		4
.L_11:
        /*0048*/ 	.byte	0x04, 0x12
        /*004a*/ 	.short	(.L_13 - .L_12)
	.align		4
.L_12:
        /*004c*/ 	.word	index@(_Z13GeneratePairsPKmPKiS2_S2_S2_PiS3_imii)
        /*0050*/ 	.word	0x00000000
.L_13:


//--------------------- .nv.compat                --------------------------
	.section	.nv.compat,"",@"SHT_CUDA_COMPAT_INFO"
	.align	4
        /*0000*/ 	.byte	0x02, 0x09, 0x00, 0x00, 0x02, 0x02, 0x01, 0x00, 0x02, 0x05, 0x05, 0x00, 0x03, 0x07, 0x01, 0x01
        /*0010*/ 	.byte	0x02, 0x03, 0x00, 0x00, 0x02, 0x06, 0x01, 0x00, 0x04, 0x0b, 0x08, 0x00, 0x01, 0x00, 0x00, 0x00
        /*0020*/ 	.byte	0x00, 0x00, 0x00, 0x00


//--------------------- .nv.info._Z25CountClusterExpectedForcePKiS0_PKmPfm --------------------------
	.section	.nv.info._Z25CountClusterExpectedForcePKiS0_PKmPfm,"",@"SHT_CUDA_INFO"
	.sectionflags	@""
	.align	4


	//----- nvinfo : EIATTR_CUDA_API_VERSION
	.align		4
        /*0000*/ 	.byte	0x04, 0x37
        /*0002*/ 	.short	(.L_15 - .L_14)
.L_14:
        /*0004*/ 	.word	0x00000082


	//----- nvinfo : EIATTR_KPARAM_INFO
	.align		4
.L_15:
        /*0008*/ 	.byte	0x04, 0x17
        /*000a*/ 	.short	(.L_17 - .L_16)
.L_16:
        /*000c*/ 	.word	0x00000000
        /*0010*/ 	.short	0x0004
        /*0012*/ 	.short	0x0020
        /*0014*/ 	.byte	0x00, 0xf0, 0x21, 0x00


	//----- nvinfo : EIATTR_KPARAM_INFO
	.align		4
.L_17:
        /*0018*/ 	.byte	0x04, 0x17
        /*001a*/ 	.short	(.L_19 - .L_18)
.L_18:
        /*001c*/ 	.word	0x00000000
        /*0020*/ 	.short	0x0003
        /*0022*/ 	.short	0x0018
        /*0024*/ 	.byte	0x00, 0xf5, 0x21, 0x00


	//----- nvinfo : EIATTR_KPARAM_INFO
	.align		4
.L_19:
        /*0028*/ 	.byte	0x04, 0x17
        /*002a*/ 	.short	(.L_21 - .L_20)
.L_20:
        /*002c*/ 	.word	0x00000000
        /*0030*/ 	.short	0x0002
        /*0032*/ 	.short	0x0010
        /*0034*/ 	.byte	0x00, 0xf5, 0x21, 0x00


	//----- nvinfo : EIATTR_KPARAM_INFO
	.align		4
.L_21:
        /*0038*/ 	.byte	0x04, 0x17
        /*003a*/ 	.short	(.L_23 - .L_22)
.L_22:
        /*003c*/ 	.word	0x00000000
        /*0040*/ 	.short	0x0001
        /*0042*/ 	.short	0x0008
        /*0044*/ 	.byte	0x00, 0xf5, 0x21, 0x00


	//----- nvinfo : EIATTR_KPARAM_INFO
	.align		4
.L_23:
        /*0048*/ 	.byte	0x04, 0x17
        /*004a*/ 	.short	(.L_25 - .L_24)
.L_24:
        /*004c*/ 	.word	0x00000000
        /*0050*/ 	.short	0x0000
        /*0052*/ 	.short	0x0000
        /*0054*/ 	.byte	0x00, 0xf5, 0x21, 0x00


	//----- nvinfo : EIATTR_SPARSE_MMA_MASK
	.align		4
.L_25:
        /*0058*/ 	.byte	0x03, 0x50
        /*005a*/ 	.short	0x0000


	//----- nvinfo : EIATTR_MAXREG_COUNT
	.align		4
        /*005c*/ 	.byte	0x03, 0x1b
        /*005e*/ 	.short	0x00ff


	//----- nvinfo : EIATTR_MERCURY_ISA_VERSION
	.align		4
        /*0060*/ 	.byte	0x03, 0x5f
        /*0062*/ 	.short	0x0101


	//----- nvinfo : EIATTR_VRC_CTA_INIT_COUNT
	.align		4
        /*0064*/ 	.byte	0x02, 0x4a
	.zero		1
	.zero		1


	//----- nvinfo : EIATTR_EXIT_INSTR_OFFSETS
	.align		4
        /*0068*/ 	.byte	0x04, 0x1c
        /*006a*/ 	.short	(.L_27 - .L_26)


	//   ....[0]....
.L_26:
        /*006c*/ 	.word	0x00000090


	//   ....[1]....
        /*0070*/ 	.word	0x00000310


	//----- nvinfo : EIATTR_CRS_STACK_SIZE
	.align		4
.L_27:
        /*0074*/ 	.byte	0x04, 0x1e
        /*0076*/ 	.short	(.L_29 - .L_28)
.L_28:
        /*0078*/ 	.word	0x00000000


	//----- nvinfo : EIATTR_CBANK_PARAM_SIZE
	.align		4
.L_29:
        /*007c*/ 	.byte	0x03, 0x19
        /*007e*/ 	.short	0x0028


	//----- nvinfo : EIATTR_PARAM_CBANK
	.align		4
        /*0080*/ 	.byte	0x04, 0x0a
        /*0082*/ 	.short	(.L_31 - .L_30)
	.align		4
.L_30:
        /*0084*/ 	.word	index@(.nv.constant0._Z25CountClusterExpectedForcePKiS0_PKmPfm)
        /*0088*/ 	.short	0x0380
        /*008a*/ 	.short	0x0028


	//----- nvinfo : EIATTR_SW_WAR
	.align		4
.L_31:
        /*008c*/ 	.byte	0x04, 0x36
        /*008e*/ 	.short	(.L_33 - .L_32)
.L_32:
        /*0090*/ 	.word	0x00000008
.L_33:


//--------------------- .nv.info._Z13GeneratePairsPKmPKiS2_S2_S2_PiS3_imii --------------------------
	.section	.nv.info._Z13GeneratePairsPKmPKiS2_S2_S2_PiS3_imii,"",@"SHT_CUDA_INFO"
	.sectionflags	@""
	.align	4


	//----- nvinfo : EIATTR_CUDA_API_VERSION
	.align		4
        /*0000*/ 	.byte	0x04, 0x37
        /*0002*/ 	.short	(.L_35 - .L_34)
.L_34:
        /*0004*/ 	.word	0x00000082


	//----- nvinfo : EIATTR_KPARAM_INFO
	.align		4
.L_35:
        /*0008*/ 	.byte	0x04, 0x17
        /*000a*/ 	.short	(.L_37 - .L_36)
.L_36:
        /*000c*/ 	.word	0x00000000
        /*0010*/ 	.short	0x000a
        /*0012*/ 	.short	0x004c
        /*0014*/ 	.byte	0x00, 0xf0, 0x11, 0x00


	//----- nvinfo : EIATTR_KPARAM_INFO
	.align		4
.L_37:
        /*0018*/ 	.byte	0x04, 0x17
        /*001a*/ 	.short	(.L_39 - .L_38)
.L_38:
        /*001c*/ 	.word	0x00000000
        /*0020*/ 	.short	0x0009
        /*0022*/ 	.short	0x0048
        /*0024*/ 	.byte	0x00, 0xf0, 0x11, 0x00


	//----- nvinfo : EIATTR_KPARAM_INFO
	.align		4
.L_39:
        /*0028*/ 	.byte	0x04, 0x17
        /*002a*/ 	.short	(.L_41 - .L_40)
.L_40:
        /*002c*/ 	.word	0x00000000
        /*0030*/ 	.short	0x0008
        /*0032*/ 	.short	0x0040
        /*0034*/ 	.byte	0x00, 0xf0, 0x21, 0x00


	//----- nvinfo : EIATTR_KPARAM_INFO
	.align		4
.L_41:
        /*0038*/ 	.byte	0x04, 0x17
        /*003a*/ 	.short	(.L_43 - .L_42)
.L_42:
        /*003c*/ 	.word	0x00000000
        /*0040*/ 	.short	0x0007
        /*0042*/ 	.short	0x0038
        /*0044*/ 	.byte	0x00, 0xf0, 0x11, 0x00


	//----- nvinfo : EIATTR_KPARAM_INFO
	.align		4
.L_43:
        /*0048*/ 	.byte	0x04, 0x17
        /*004a*/ 	.short	(.L_45 - .L_44)
.L_44:
        /*004c*/ 	.word	0x00000000
        /*0050*/ 	.short	0x0006
        /*0052*/ 	.short	0x0030
        /*0054*/ 	.byte	0x00, 0xf5, 0x21, 0x00


	//----- nvinfo : EIATTR_KPARAM_INFO
	.align		4
.L_45:
        /*0058*/ 	.byte	0x04, 0x17
        /*005a*/ 	.short	(.L_47 - .L_46)
.L_46:
        /*005c*/ 	.word	0x00000000
        /*0060*/ 	.short	0x0005
        /*0062*/ 	.short	0x0028
        /*0064*/ 	.byte	0x00, 0xf5, 0x21, 0x00


	//----- nvinfo : EIATTR_KPARAM_INFO
	.align		4
.L_47:
        /*0068*/ 	.byte	0x04, 0x17
        /*006a*/ 	.short	(.L_49 - .L_48)
.L_48:
        /*006c*/ 	.word	0x00000000
        /*0070*/ 	.short	0x0004
        /*0072*/ 	.short	0x0020
        /*0074*/ 	.byte	0x00, 0xf5, 0x21, 0x00


	//----- nvinfo : EIATTR_KPARAM_INFO
	.align		4
.L_49:
        /*0078*/ 	.byte	0x04, 0x17
        /*007a*/ 	.short	(.L_51 - .L_50)
.L_50:
        /*007c*/ 	.word	0x00000000
        /*0080*/ 	.short	0x0003
        /*0082*/ 	.short	0x0018
        /*0084*/ 	.byte	0x00, 0xf5, 0x21, 0x00


	//----- nvinfo : EIATTR_KPARAM_INFO
	.align		4
.L_51:
        /*0088*/ 	.byte	0x04, 0x17
        /*008a*/ 	.short	(.L_53 - .L_52)
.L_52:
        /*008c*/ 	.word	0x00000000
        /*0090*/ 	.short	0x0002
        /*0092*/ 	.short	0x0010
        /*0094*/ 	.byte	0x00, 0xf5, 0x21, 0x00


	//----- nvinfo : EIATTR_KPARAM_INFO
	.align		4
.L_53:
        /*0098*/ 	.byte	0x04, 0x17
        /*009a*/ 	.short	(.L_55 - .L_54)
.L_54:
        /*009c*/ 	.word	0x00000000
        /*00a0*/ 	.short	0x0001
        /*00a2*/ 	.short	0x0008
        /*00a4*/ 	.byte	0x00, 0xf5, 0x21, 0x00


	//----- nvinfo : EIATTR_KPARAM_INFO
	.align		4
.L_55:
        /*00a8*/ 	.byte	0x04, 0x17
        /*00aa*/ 	.short	(.L_57 - .L_56)
.L_56:
        /*00ac*/ 	.word	0x00000000
        /*00b0*/ 	.short	0x0000
        /*00b2*/ 	.short	0x0000
        /*00b4*/ 	.byte	0x00, 0xf5, 0x21, 0x00


	//----- nvinfo : EIATTR_SPARSE_MMA_MASK
	.align		4
.L_57:
        /*00b8*/ 	.byte	0x03, 0x50
        /*00ba*/ 	.short	0x0000


	//----- nvinfo : EIATTR_MAXREG_COUNT
	.align		4
        /*00bc*/ 	.byte	0x03, 0x1b
        /*00be*/ 	.short	0x00ff


	//----- nvinfo : EIATTR_MERCURY_ISA_VERSION
	.align		4
        /*00c0*/ 	.byte	0x03, 0x5f
        /*00c2*/ 	.short	0x0101


	//----- nvinfo : EIATTR_VRC_CTA_INIT_COUNT
	.align		4
        /*00c4*/ 	.byte	0x02, 0x4a
	.zero		1
	.zero		1


	//----- nvinfo : EIATTR_EXIT_INSTR_OFFSETS
	.align		4
        /*00c8*/ 	.byte	0x04, 0x1c
        /*00ca*/ 	.short	(.L_59 - .L_58)


	//   ....[0]....
.L_58:
        /*00cc*/ 	.word	0x00000080


	//   ....[1]....
        /*00d0*/ 	.word	0x000006f0


	//----- nvinfo : EIATTR_CRS_STACK_SIZE
	.align		4
.L_59:
        /*00d4*/ 	.byte	0x04, 0x1e
        /*00d6*/ 	.short	(.L_61 - .L_60)
.L_60:
        /*00d8*/ 	.word	0x00000000


	//----- nvinfo : EIATTR_CBANK_PARAM_SIZE
	.align		4
.L_61:
        /*00dc*/ 	.byte	0x03, 0x19
        /*00de*/ 	.short	0x0050


	//----- nvinfo : EIATTR_PARAM_CBANK
	.align		4
        /*00e0*/ 	.byte	0x04, 0x0a
        /*00e2*/ 	.short	(.L_63 - .L_62)
	.align		4
.L_62:
        /*00e4*/ 	.word	index@(.nv.constant0._Z13GeneratePairsPKmPKiS2_S2_S2_PiS3_imii)
        /*00e8*/ 	.short	0x0380
        /*00ea*/ 	.short	0x0050


	//----- nvinfo : EIATTR_SW_WAR
	.align		4
.L_63:
        /*00ec*/ 	.byte	0x04, 0x36
        /*00ee*/ 	.short	(.L_65 - .L_64)
.L_64:
        /*00f0*/ 	.word	0x00000008
.L_65:


//--------------------- .nv.callgraph             --------------------------
	.section	.nv.callgraph,"",@"SHT_CUDA_CALLGRAPH"
	.align	4
	.sectionentsize	8
	.align		4
        /*0000*/ 	.word	0x00000000
	.align		4
        /*0004*/ 	.word	0xffffffff
	.align		4
        /*0008*/ 	.word	0x00000000
	.align		4
        /*000c*/ 	.word	0xfffffffe
	.align		4
        /*0010*/ 	.word	0x00000000
	.align		4
        /*0014*/ 	.word	0xfffffffd
	.align		4
        /*0018*/ 	.word	0x00000000
	.align		4
        /*001c*/ 	.word	0xfffffffc


//--------------------- .text._Z25CountClusterExpectedForcePKiS0_PKmPfm --------------------------
	.section	.text._Z25CountClusterExpectedForcePKiS0_PKmPfm,"ax",@progbits
	.align	128
        .global         _Z25CountClusterExpectedForcePKiS0_PKmPfm
        .type           _Z25CountClusterExpectedForcePKiS0_PKmPfm,@function
        .size           _Z25CountClusterExpectedForcePKiS0_PKmPfm,(.L_x_24 - _Z25CountClusterExpectedForcePKiS0_PKmPfm)
        .other          _Z25CountClusterExpectedForcePKiS0_PKmPfm,@"STO_CUDA_ENTRY STV_DEFAULT"
_Z25CountClusterExpectedForcePKiS0_PKmPfm:
.text._Z25CountClusterExpectedForcePKiS0_PKmPfm:
[----:B------:R-:W-:Y:S01]  /*0000*/  LDC R1, c[0x0][0x37c] ;  /* 0x0000df00ff017b82 */ /* 0x000fe20000000800 */
[----:B------:R-:W0:Y:S01]  /*0010*/  S2R R2, SR_CTAID.X ;  /* 0x0000000000027919 */ /* 0x000e220000002500 */
[----:B------:R-:W0:Y:S01]  /*0020*/  LDCU UR4, c[0x0][0x360] ;  /* 0x00006c00ff0477ac */ /* 0x000e220008000800 */
[----:B------:R-:W0:Y:S01]  /*0030*/  S2R R3, SR_TID.X ;  /* 0x0000000000037919 */ /* 0x000e220000002100 */
[----:B------:R-:W1:Y:S01]  /*0040*/  LDCU.64 UR6, c[0x0][0x3a0] ;  /* 0x00007400ff0677ac */ /* 0x000e620008000a00 */
[----:B0-----:R-:W-:-:S05]  /*0050*/  IMAD R2, R2, UR4, R3 ;  /* 0x0000000402027c24 */ /* 0x001fca000f8e0203 */
[----:B-1----:R-:W-:Y:S02]  /*0060*/  ISETP.GE.U32.AND P0, PT, R2, UR6, PT ;  /* 0x0000000602007c0c */ /* 0x002fe4000bf06070 */
[----:B------:R-:W-:-:S04]  /*0070*/  SHF.R.S32.HI R3, RZ, 0x1f, R2 ;  /* 0x0000001fff037819 */ /* 0x000fc80000011402 */
[----:B------:R-:W-:-:S13]  /*0080*/  ISETP.GE.U32.AND.EX P0, PT, R3, UR7, PT, P0 ;  /* 0x0000000703007c0c */ /* 0x000fda000bf06100 */
[----:B------:R-:W-:Y:S05]  /*0090*/  @P0 EXIT ;  /* 0x000000000000094d */ /* 0x000fea0003800000 */
[----:B------:R-:W0:Y:S01]  /*00a0*/  LDCU.128 UR8, c[0x0][0x380] ;  /* 0x00007000ff0877ac */ /* 0x000e220008000c00 */
[C---:B------:R-:W-:Y:S01]  /*00b0*/  IMAD.SHL.U32 R4, R2.reuse, 0x4, RZ ;  /* 0x0000000402047824 */ /* 0x040fe200078e00ff */
[----:B------:R-:W-:Y:S01]  /*00c0*/  SHF.L.U64.HI R2, R2, 0x2, R3 ;  /* 0x0000000202027819 */ /* 0x000fe20000010203 */
[----:B------:R-:W1:Y:S01]  /*00d0*/  LDC.64 R6, c[0x0][0x390] ;  /* 0x0000e400ff067b82 */ /* 0x000e620000000a00 */
[----:B------:R-:W2:Y:S02]  /*00e0*/  LDCU.64 UR4, c[0x0][0x358] ;  /* 0x00006b00ff0477ac */ /* 0x000ea40008000a00 */
[----:B0-----:R-:W-:-:S04]  /*00f0*/  IADD3 R8, P0, PT, R4, UR10, RZ ;  /* 0x0000000a04087c10 */ /* 0x001fc8000ff1e0ff */
[----:B------:R-:W-:-:S06]  /*0100*/  IADD3.X R9, PT, PT, R2, UR11, RZ, P0, !PT ;  /* 0x0000000b02097c10 */ /* 0x000fcc00087fe4ff */
[----:B--2---:R-:W1:Y:S01]  /*0110*/  LDG.E.CONSTANT R9, desc[UR4][R8.64] ;  /* 0x0000000408097981 */ /* 0x004e62000c1e9900 */
[----:B------:R-:W-:-:S04]  /*0120*/  IADD3 R10, P0, PT, R4, UR8, RZ ;  /* 0x00000008040a7c10 */ /* 0x000fc8000ff1e0ff */
[----:B------:R-:W-:-:S05]  /*0130*/  IADD3.X R11, PT, PT, R2, UR9, RZ, P0, !PT ;  /* 0x00000009020b7c10 */ /* 0x000fca00087fe4ff */
[----:B------:R-:W2:Y:S01]  /*0140*/  LDG.E.CONSTANT R0, desc[UR4][R10.64] ;  /* 0x000000040a007981 */ /* 0x000ea2000c1e9900 */
[----:B-1----:R-:W-:-:S06]  /*0150*/  IMAD.WIDE R6, R9, 0x8, R6 ;  /* 0x0000000809067825 */ /* 0x002fcc00078e0206 */
[----:B------:R-:W3:Y:S01]  /*0160*/  LDG.E.CONSTANT R6, desc[UR4][R6.64] ;  /* 0x0000000406067981 */ /* 0x000ee2000c1e9900 */
[----:B--2---:R-:W-:Y:S01]  /*0170*/  I2FP.F32.S32 R0, R0 ;  /* 0x0000000000007245 */ /* 0x004fe20000201400 */
[----:B------:R-:W-:Y:S01]  /*0180*/  BSSY.RECONVERGENT B0, `(.L_x_0) ;  /* 0x000000d000007945 */ /* 0x000fe20003800200 */
[----:B---3--:R-:W-:-:S04]  /*0190*/  I2FP.F32.S32 R3, R6 ;  /* 0x0000000600037245 */ /* 0x008fc80000201400 */
[----:B------:R-:W0:Y:S08]  /*01a0*/  MUFU.RCP R12, R3 ;  /* 0x00000003000c7308 */ /* 0x000e300000001000 */
[----:B------:R-:W1:Y:S01]  /*01b0*/  FCHK P0, R0, R3 ;  /* 0x0000000300007302 */ /* 0x000e620000000000 */
[----:B0-----:R-:W-:-:S04]  /*01c0*/  FFMA R5, -R3, R12, 1 ;  /* 0x3f80000003057423 */ /* 0x001fc8000000010c */
[----:B------:R-:W-:-:S04]  /*01d0*/  FFMA R5, R12, R5, R12 ;  /* 0x000000050c057223 */ /* 0x000fc8000000000c */
[----:B------:R-:W-:-:S04]  /*01e0*/  FFMA R8, R0, R5, RZ ;  /* 0x0000000500087223 */ /* 0x000fc800000000ff */
[----:B------:R-:W-:-:S04]  /*01f0*/  FFMA R6, -R3, R8, R0 ;  /* 0x0000000803067223 */ /* 0x000fc80000000100 */
[----:B------:R-:W-:Y:S01]  /*0200*/  FFMA R6, R5, R6, R8 ;  /* 0x0000000605067223 */ /* 0x000fe20000000008 */
[----:B-1----:R-:W-:Y:S06]  /*0210*/  @!P0 BRA `(.L_x_1) ;  /* 0x00000000000c8947 */ /* 0x002fec0003800000 */
[----:B------:R-:W-:-:S07]  /*0220*/  MOV R6, 0x240 ;  /* 0x0000024000067802 */ /* 0x000fce0000000f00 */
[----:B------:R-:W-:Y:S05]  /*0230*/  CALL.REL.NOINC `($__internal_0_$__cuda_sm3x_div_rn_noftz_f32_slowpath) ;  /* 0x0000000000387944 */ /* 0x000fea0003c00000 */
[----:B------:R-:W-:-:S07]  /*0240*/  IMAD.MOV.U32 R6, RZ, RZ, R0 ;  /* 0x000000ffff067224 */ /* 0x000fce00078e0000 */
.L_x_1:
[----:B------:R-:W-:Y:S05]  /*0250*/  BSYNC.RECONVERGENT B0 ;  /* 0x0000000000007941 */ /* 0x000fea0003800200 */
.L_x_0:
[C---:B------:R-:W-:Y:S01]  /*0260*/  FMUL R3, R6.reuse, 16777216 ;  /* 0x4b80000006037820 */ /* 0x040fe20000400000 */
[----:B------:R-:W-:Y:S01]  /*0270*/  FSETP.GEU.AND P0, PT, |R6|, 1.175494350822287508e-38, PT ;  /* 0x008000000600780b */ /* 0x000fe20003f0e200 */
[----:B------:R-:W0:Y:S03]  /*0280*/  LDCU.64 UR6, c[0x0][0x398] ;  /* 0x00007300ff0677ac */ /* 0x000e260008000a00 */
[----:B------:R-:W-:-:S04]  /*0290*/  FSEL R3, R3, R6, !P0 ;  /* 0x0000000603037208 */ /* 0x000fc80004000000 */
[----:B------:R-:W1:Y:S05]  /*02a0*/  MUFU.LG2 R0, R3 ;  /* 0x0000000300007308 */ /* 0x000e6a0000000c00 */
[----:B-1----:R-:W-:Y:S01]  /*02b0*/  @!P0 FADD R0, R0, -24 ;  /* 0xc1c0000000008421 */ /* 0x002fe20000000000 */
[----:B0-----:R-:W-:-:S03]  /*02c0*/  IADD3 R4, P0, PT, R4, UR6, RZ ;  /* 0x0000000604047c10 */ /* 0x001fc6000ff1e0ff */
[----:B------:R-:W-:Y:S01]  /*02d0*/  FMUL R7, R0, -0.69314718246459960938 ;  /* 0xbf31721800077820 */ /* 0x000fe20000400000 */
[----:B------:R-:W-:-:S03]  /*02e0*/  IADD3.X R5, PT, PT, R2, UR7, RZ, P0, !PT ;  /* 0x0000000702057c10 */ /* 0x000fc600087fe4ff */
[----:B------:R-:W-:-:S05]  /*02f0*/  FMUL R7, R7, R6 ;  /* 0x0000000607077220 */ /* 0x000fca0000400000 */
[----:B------:R-:W-:Y:S01]  /*0300*/  STG.E desc[UR4][R4.64], R7 ;  /* 0x0000000704007986 */ /* 0x000fe2000c101904 */
[----:B------:R-:W-:Y:S05]  /*0310*/  EXIT ;  /* 0x000000000000794d */ /* 0x000fea0003800000 */
        .weak           $__internal_0_$__cuda_sm3x_div_rn_noftz_f32_slowpath
        .type           $__internal_0_$__cuda_sm3x_div_rn_noftz_f32_slowpath,@function
        .size           $__internal_0_$__cuda_sm3x_div_rn_noftz_f32_slowpath,(.L_x_24 - $__internal_0_$__cuda_sm3x_div_rn_noftz_f32_slowpath)
$__internal_0_$__cuda_sm3x_div_rn_noftz_f32_slowpath:
[--C-:B------:R-:W-:Y:S01]  /*0320*/  SHF.R.U32.HI R7, RZ, 0x17, R3.reuse ;  /* 0x00000017ff077819 */ /* 0x100fe20000011603 */
[----:B------:R-:W-:Y:S01]  /*0330*/  BSSY.RECONVERGENT B1, `(.L_x_2) ;  /* 0x0000064000017945 */ /* 0x000fe20003800200 */
[--C-:B------:R-:W-:Y:S01]  /*0340*/  SHF.R.U32.HI R5, RZ, 0x17, R0.reuse ;  /* 0x00000017ff057819 */ /* 0x100fe20000011600 */
[----:B------:R-:W-:Y:S01]  /*0350*/  IMAD.MOV.U32 R8, RZ, RZ, R0 ;  /* 0x000000ffff087224 */ /* 0x000fe200078e0000 */
[----:B------:R-:W-:Y:S01]  /*0360*/  LOP3.LUT R7, R7, 0xff, RZ, 0xc0, !PT ;  /* 0x000000ff07077812 */ /* 0x000fe200078ec0ff */
[----:B------:R-:W-:Y:S01]  /*0370*/  IMAD.MOV.U32 R9, RZ, RZ, R3 ;  /* 0x000000ffff097224 */ /* 0x000fe200078e0003 */
[----:B------:R-:W-:-:S03]  /*0380*/  LOP3.LUT R5, R5, 0xff, RZ, 0xc0, !PT ;  /* 0x000000ff05057812 */ /* 0x000fc600078ec0ff */
[----:B------:R-:W-:Y:S02]  /*0390*/  VIADD R12, R7, 0xffffffff ;  /* 0xffffffff070c7836 */ /* 0x000fe40000000000 */
[----:B------:R-:W-:-:S03]  /*03a0*/  VIADD R11, R5, 0xffffffff ;  /* 0xffffffff050b7836 */ /* 0x000fc60000000000 */
[----:B------:R-:W-:-:S04]  /*03b0*/  ISETP.GT.U32.AND P0, PT, R12, 0xfd, PT ;  /* 0x000000fd0c00780c */ /* 0x000fc80003f04070 */
[----:B------:R-:W-:-:S13]  /*03c0*/  ISETP.GT.U32.OR P0, PT, R11, 0xfd, P0 ;  /* 0x000000fd0b00780c */ /* 0x000fda0000704470 */
[----:B------:R-:W-:Y:S01]  /*03d0*/  @!P0 IMAD.MOV.U32 R10, RZ, RZ, RZ ;  /* 0x000000ffff0a8224 */ /* 0x000fe200078e00ff */
[----:B------:R-:W-:Y:S06]  /*03e0*/  @!P0 BRA `(.L_x_3) ;  /* 0x00000000005c8947 */ /* 0x000fec0003800000 */
[----:B------:R-:W-:Y:S02]  /*03f0*/  FSETP.GTU.FTZ.AND P0, PT, |R0|, +INF , PT ;  /* 0x7f8000000000780b */ /* 0x000fe40003f1c200 */
[----:B------:R-:W-:-:S04]  /*0400*/  FSETP.GTU.FTZ.AND P1, PT, |R3|, +INF , PT ;  /* 0x7f8000000300780b */ /* 0x000fc80003f3c200 */
[----:B------:R-:W-:-:S13]  /*0410*/  PLOP3.LUT P0, PT, P0, P1, PT, 0xf8, 0x8f ;  /* 0x00000000008f781c */ /* 0x000fda0000703f70 */
[----:B------:R-:W-:Y:S05]  /*0420*/  @P0 BRA `(.L_x_4) ;  /* 0x00000004004c0947 */ /* 0x000fea0003800000 */
[----:B------:R-:W-:-:S13]  /*0430*/  LOP3.LUT P0, RZ, R9, 0x7fffffff, R8, 0xc8, !PT ;  /* 0x7fffffff09ff7812 */ /* 0x000fda000780c808 */
[----:B------:R-:W-:Y:S05]  /*0440*/  @!P0 BRA `(.L_x_5) ;  /* 0x00000004003c8947 */ /* 0x000fea0003800000 */
[C---:B------:R-:W-:Y:S02]  /*0450*/  FSETP.NEU.FTZ.AND P2, PT, |R0|.reuse, +INF , PT ;  /* 0x7f8000000000780b */ /* 0x040fe40003f5d200 */
[----:B------:R-:W-:Y:S02]  /*0460*/  FSETP.NEU.FTZ.AND P1, PT, |R3|, +INF , PT ;  /* 0x7f8000000300780b */ /* 0x000fe40003f3d200 */
[----:B------:R-:W-:-:S11]  /*0470*/  FSETP.NEU.FTZ.AND P0, PT, |R0|, +INF , PT ;  /* 0x7f8000000000780b */ /* 0x000fd60003f1d200 */
[----:B------:R-:W-:Y:S05]  /*0480*/  @!P1 BRA !P2, `(.L_x_5) ;  /* 0x00000004002c9947 */ /* 0x000fea0005000000 */
[----:B------:R-:W-:-:S04]  /*0490*/  LOP3.LUT P2, RZ, R8, 0x7fffffff, RZ, 0xc0, !PT ;  /* 0x7fffffff08ff7812 */ /* 0x000fc8000784c0ff */
[----:B------:R-:W-:-:S13]  /*04a0*/  PLOP3.LUT P1, PT, P1, P2, PT, 0x2f, 0xf2 ;  /* 0x0000000000f2781c */ /* 0x000fda0000f24577 */
[----:B------:R-:W-:Y:S05]  /*04b0*/  @P1 BRA `(.L_x_6) ;  /* 0x0000000400181947 */ /* 0x000fea0003800000 */
[----:B------:R-:W-:-:S04]  /*04c0*/  LOP3.LUT P1, RZ, R9, 0x7fffffff, RZ, 0xc0, !PT ;  /* 0x7fffffff09ff7812 */ /* 0x000fc8000782c0ff */
[----:B------:R-:W-:-:S13]  /*04d0*/  PLOP3.LUT P0, PT, P0, P1, PT, 0x2f, 0xf2 ;  /* 0x0000000000f2781c */ /* 0x000fda0000702577 */
[----:B------:R-:W-:Y:S05]  /*04e0*/  @P0 BRA `(.L_x_7) ;  /* 0x0000000400000947 */ /* 0x000fea0003800000 */
[----:B------:R-:W-:Y:S02]  /*04f0*/  ISETP.GE.AND P0, PT, R11, RZ, PT ;  /* 0x000000ff0b00720c */ /* 0x000fe40003f06270 */
[----:B------:R-:W-:-:S11]  /*0500*/  ISETP.GE.AND P1, PT, R12, RZ, PT ;  /* 0x000000ff0c00720c */ /* 0x000fd60003f26270 */
[----:B------:R-:W-:Y:S02]  /*0510*/  @P0 IMAD.MOV.U32 R10, RZ, RZ, RZ ;  /* 0x000000ffff0a0224 */ /* 0x000fe400078e00ff */
[----:B------:R-:W-:Y:S01]  /*0520*/  @!P0 FFMA R8, R0, 1.84467440737095516160e+19, RZ ;  /* 0x5f80000000088823 */ /* 0x000fe200000000ff */
[----:B------:R-:W-:Y:S02]  /*0530*/  @!P0 IMAD.MOV.U32 R10, RZ, RZ, -0x40 ;  /* 0xffffffc0ff0a8424 */ /* 0x000fe400078e00ff */
[----:B------:R-:W-:Y:S02]  /*0540*/  @!P1 FFMA R9, R3, 1.84467440737095516160e+19, RZ ;  /* 0x5f80000003099823 */ /* 0x000fe400000000ff */
[----:B------:R-:W-:-:S07]  /*0550*/  @!P1 VIADD R10, R10, 0x40 ;  /* 0x000000400a0a9836 */ /* 0x000fce0000000000 */
.L_x_3:
[----:B------:R-:W-:Y:S01]  /*0560*/  LEA R0, R7, 0xc0800000, 0x17 ;  /* 0xc080000007007811 */ /* 0x000fe200078eb8ff */
[----:B------:R-:W-:Y:S01]  /*0570*/  VIADD R5, R5, 0xffffff81 ;  /* 0xffffff8105057836 */ /* 0x000fe20000000000 */
[----:B------:R-:W-:Y:S03]  /*0580*/  BSSY.RECONVERGENT B2, `(.L_x_8) ;  /* 0x0000035000027945 */ /* 0x000fe60003800200 */
[----:B------:R-:W-:Y:S02]  /*0590*/  IMAD.IADD R9, R9, 0x1, -R0 ;  /* 0x0000000109097824 */ /* 0x000fe400078e0a00 */
[C---:B------:R-:W-:Y:S01]  /*05a0*/  IMAD R0, R5.reuse, -0x800000, R8 ;  /* 0xff80000005007824 */ /* 0x040fe200078e0208 */
[----:B------:R-:W-:Y:S01]  /*05b0*/  IADD3 R5, PT, PT, R5, 0x7f, -R7 ;  /* 0x0000007f05057810 */ /* 0x000fe20007ffe807 */
[----:B------:R-:W0:Y:S01]  /*05c0*/  MUFU.RCP R3, R9 ;  /* 0x0000000900037308 */ /* 0x000e220000001000 */
[----:B------:R-:W-:-:S03]  /*05d0*/  FADD.FTZ R11, -R9, -RZ ;  /* 0x800000ff090b7221 */ /* 0x000fc60000010100 */
[----:B------:R-:W-:Y:S02]  /*05e0*/  IMAD.IADD R5, R5, 0x1, R10 ;  /* 0x0000000105057824 */ /* 0x000fe400078e020a */
[----:B0-----:R-:W-:-:S04]  /*05f0*/  FFMA R12, R3, R11, 1 ;  /* 0x3f800000030c7423 */ /* 0x001fc8000000000b */
[----:B------:R-:W-:-:S04]  /*0600*/  FFMA R12, R3, R12, R3 ;  /* 0x0000000c030c7223 */ /* 0x000fc80000000003 */
[----:B------:R-:W-:-:S04]  /*0610*/  FFMA R3, R0, R12, RZ ;  /* 0x0000000c00037223 */ /* 0x000fc800000000ff */
[----:B------:R-:W-:-:S04]  /*0620*/  FFMA R8, R11, R3, R0 ;  /* 0x000000030b087223 */ /* 0x000fc80000000000 */
[----:B------:R-:W-:-:S04]  /*0630*/  FFMA R13, R12, R8, R3 ;  /* 0x000000080c0d7223 */ /* 0x000fc80000000003 */
[----:B------:R-:W-:-:S04]  /*0640*/  FFMA R8, R11, R13, R0 ;  /* 0x0000000d0b087223 */ /* 0x000fc80000000000 */
[----:B------:R-:W-:-:S05]  /*0650*/  FFMA R0, R12, R8, R13 ;  /* 0x000000080c007223 */ /* 0x000fca000000000d */
[----:B------:R-:W-:-:S04]  /*0660*/  SHF.R.U32.HI R3, RZ, 0x17, R0 ;  /* 0x00000017ff037819 */ /* 0x000fc80000011600 */
[----:B------:R-:W-:-:S05]  /*0670*/  LOP3.LUT R3, R3, 0xff, RZ, 0xc0, !PT ;  /* 0x000000ff03037812 */ /* 0x000fca00078ec0ff */
[----:B------:R-:W-:-:S04]  /*0680*/  IMAD.IADD R7, R3, 0x1, R5 ;  /* 0x0000000103077824 */ /* 0x000fc800078e0205 */
[----:B------:R-:W-:-:S05]  /*0690*/  VIADD R3, R7, 0xffffffff ;  /* 0xffffffff07037836 */ /* 0x000fca0000000000 */
[----:B------:R-:W-:-:S13]  /*06a0*/  ISETP.GE.U32.AND P0, PT, R3, 0xfe, PT ;  /* 0x000000fe0300780c */ /* 0x000fda0003f06070 */
[----:B------:R-:W-:Y:S05]  /*06b0*/  @!P0 BRA `(.L_x_9) ;  /* 0x0000000000808947 */ /* 0x000fea0003800000 */
[----:B------:R-:W-:-:S13]  /*06c0*/  ISETP.GT.AND P0, PT, R7, 0xfe, PT ;  /* 0x000000fe0700780c */ /* 0x000fda0003f04270 */
[----:B------:R-:W-:Y:S05]  /*06d0*/  @P0 BRA `(.L_x_10) ;  /* 0x00000000006c0947 */ /* 0x000fea0003800000 */
[----:B------:R-:W-:-:S13]  /*06e0*/  ISETP.GE.AND P0, PT, R7, 0x1, PT ;  /* 0x000000010700780c */ /* 0x000fda0003f06270 */
[----:B------:R-:W-:Y:S05]  /*06f0*/  @P0 BRA `(.L_x_11) ;  /* 0x0000000000740947 */ /* 0x000fea0003800000 */
[----:B------:R-:W-:Y:S02]  /*0700*/  ISETP.GE.AND P0, PT, R7, -0x18, PT ;  /* 0xffffffe80700780c */ /* 0x000fe40003f06270 */
[----:B------:R-:W-:-:S11]  /*0710*/  LOP3.LUT R0, R0, 0x80000000, RZ, 0xc0, !PT ;  /* 0x8000000000007812 */ /* 0x000fd600078ec0ff */
[----:B------:R-:W-:Y:S05]  /*0720*/  @!P0 BRA `(.L_x_11) ;  /* 0x0000000000688947 */ /* 0x000fea0003800000 */
[CC--:B------:R-:W-:Y:S01]  /*0730*/  FFMA.RZ R3, R12.reuse, R8.reuse, R13 ;  /* 0x000000080c037223 */ /* 0x0c0fe2000000c00d */
[C---:B------:R-:W-:Y:S01]  /*0740*/  VIADD R10, R7.reuse, 0x20 ;  /* 0x00000020070a7836 */ /* 0x040fe20000000000 */
[C---:B------:R-:W-:Y:S02]  /*0750*/  ISETP.NE.AND P2, PT, R7.reuse, RZ, PT ;  /* 0x000000ff0700720c */ /* 0x040fe40003f45270 */
[----:B------:R-:W-:Y:S01]  /*0760*/  ISETP.NE.AND P1, PT, R7, RZ, PT ;  /* 0x000000ff0700720c */ /* 0x000fe20003f25270 */
[----:B------:R-:W-:Y:S01]  /*0770*/  IMAD.MOV R7, RZ, RZ, -R7 ;  /* 0x000000ffff077224 */ /* 0x000fe200078e0a07 */
[----:B------:R-:W-:Y:S01]  /*0780*/  LOP3.LUT R5, R3, 0x7fffff, RZ, 0xc0, !PT ;  /* 0x007fffff03057812 */ /* 0x000fe200078ec0ff */
[CCC-:B------:R-:W-:Y:S01]  /*0790*/  FFMA.RP R3, R12.reuse, R8.reuse, R13.reuse ;  /* 0x000000080c037223 */ /* 0x1c0fe2000000800d */
[----:B------:R-:W-:Y:S02]  /*07a0*/  FFMA.RM R8, R12, R8, R13 ;  /* 0x000000080c087223 */ /* 0x000fe4000000400d */
[----:B------:R-:W-:-:S03]  /*07b0*/  LOP3.LUT R5, R5, 0x800000, RZ, 0xfc, !PT ;  /* 0x0080000005057812 */ /* 0x000fc600078efcff */
[----:B------:R-:W-:Y:S02]  /*07c0*/  FSETP.NEU.FTZ.AND P0, PT, R3, R8, PT ;  /* 0x000000080300720b */ /* 0x000fe40003f1d000 */
[----:B------:R-:W-:Y:S02]  /*07d0*/  SHF.L.U32 R10, R5, R10, RZ ;  /* 0x0000000a050a7219 */ /* 0x000fe400000006ff */
[----:B------:R-:W-:Y:S02]  /*07e0*/  SEL R8, R7, RZ, P2 ;  /* 0x000000ff07087207 */ /* 0x000fe40001000000 */
[----:B------:R-:W-:Y:S02]  /*07f0*/  ISETP.NE.AND P1, PT, R10, RZ, P1 ;  /* 0x000000ff0a00720c */ /* 0x000fe40000f25270 */
[----:B------:R-:W-:Y:S02]  /*0800*/  SHF.R.U32.HI R8, RZ, R8, R5 ;  /* 0x00000008ff087219 */ /* 0x000fe40000011605 */
[----:B------:R-:W-:-:S02]  /*0810*/  PLOP3.LUT P0, PT, P0, P1, PT, 0xf8, 0x8f ;  /* 0x00000000008f781c */ /* 0x000fc40000703f70 */
[----:B------:R-:W-:Y:S02]  /*0820*/  SHF.R.U32.HI R10, RZ, 0x1, R8 ;  /* 0x00000001ff0a7819 */ /* 0x000fe40000011608 */
[----:B------:R-:W-:-:S04]  /*0830*/  SEL R3, RZ, 0x1, !P0 ;  /* 0x00000001ff037807 */ /* 0x000fc80004000000 */
[----:B------:R-:W-:-:S04]  /*0840*/  LOP3.LUT R3, R3, 0x1, R10, 0xf8, !PT ;  /* 0x0000000103037812 */ /* 0x000fc800078ef80a */
[----:B------:R-:W-:-:S05]  /*0850*/  LOP3.LUT R3, R3, R8, RZ, 0xc0, !PT ;  /* 0x0000000803037212 */ /* 0x000fca00078ec0ff */
[----:B------:R-:W-:-:S05]  /*0860*/  IMAD.IADD R3, R10, 0x1, R3 ;  /* 0x000000010a037824 */ /* 0x000fca00078e0203 */
[----:B------:R-:W-:Y:S01]  /*0870*/  LOP3.LUT R0, R3, R0, RZ, 0xfc, !PT ;  /* 0x0000000003007212 */ /* 0x000fe200078efcff */
[----:B------:R-:W-:Y:S06]  /*0880*/  BRA `(.L_x_11) ;  /* 0x0000000000107947 */ /* 0x000fec0003800000 */
.L_x_10:
[----:B------:R-:W-:-:S04]  /*0890*/  LOP3.LUT R0, R0, 0x80000000, RZ, 0xc0, !PT ;  /* 0x8000000000007812 */ /* 0x000fc800078ec0ff */
[----:B------:R-:W-:Y:S01]  /*08a0*/  LOP3.LUT R0, R0, 0x7f800000, RZ, 0xfc, !PT ;  /* 0x7f80000000007812 */ /* 0x000fe200078efcff */
[----:B------:R-:W-:Y:S06]  /*08b0*/  BRA `(.L_x_11) ;  /* 0x0000000000047947 */ /* 0x000fec0003800000 */
.L_x_9:
[----:B------:R-:W-:-:S07]  /*08c0*/  IMAD R0, R5, 0x800000, R0 ;  /* 0x0080000005007824 */ /* 0x000fce00078e0200 */
.L_x_11:
[----:B------:R-:W-:Y:S05]  /*08d0*/  BSYNC.RECONVERGENT B2 ;  /* 0x0000000000027941 */ /* 0x000fea0003800200 */
.L_x_8:
[----:B------:R-:W-:Y:S05]  /*08e0*/  BRA `(.L_x_12) ;  /* 0x0000000000207947 */ /* 0x000fea0003800000 */
.L_x_7:
[----:B------:R-:W-:-:S04]  /*08f0*/  LOP3.LUT R0, R9, 0x80000000, R8, 0x48, !PT ;  /* 0x8000000009007812 */ /* 0x000fc800078e4808 */
[----:B------:R-:W-:Y:S01]  /*0900*/  LOP3.LUT R0, R0, 0x7f800000, RZ, 0xfc, !PT ;  /* 0x7f80000000007812 */ /* 0x000fe200078efcff */
[----:B------:R-:W-:Y:S06]  /*0910*/  BRA `(.L_x_12) ;  /* 0x0000000000147947 */ /* 0x000fec0003800000 */
.L_x_6:
[----:B------:R-:W-:Y:S01]  /*0920*/  LOP3.LUT R0, R9, 0x80000000, R8, 0x48, !PT ;  /* 0x8000000009007812 */ /* 0x000fe200078e4808 */
[----:B------:R-:W-:Y:S06]  /*0930*/  BRA `(.L_x_12) ;  /* 0x00000000000c7947 */ /* 0x000fec0003800000 */
.L_x_5:
[----:B------:R-:W0:Y:S01]  /*0940*/  MUFU.RSQ R0, -QNAN ;  /* 0xffc0000000007908 */ /* 0x000e220000001400 */
[----:B------:R-:W-:Y:S05]  /*0950*/  BRA `(.L_x_12) ;  /* 0x0000000000047947 */ /* 0x000fea0003800000 */
.L_x_4:
[----:B------:R-:W-:-:S07]  /*0960*/  FADD.FTZ R0, R0, R3 ;  /* 0x0000000300007221 */ /* 0x000fce0000010000 */
.L_x_12:
[----:B------:R-:W-:Y:S05]  /*0970*/  BSYNC.RECONVERGENT B1 ;  /* 0x0000000000017941 */ /* 0x000fea0003800200 */
.L_x_2:
[----:B------:R-:W-:-:S04]  /*0980*/  IMAD.MOV.U32 R7, RZ, RZ, 0x0 ;  /* 0x00000000ff077424 */ /* 0x000fc800078e00ff */
[----:B0-----:R-:W-:Y:S05]  /*0990*/  RET.REL.NODEC R6 `(_Z25CountClusterExpectedForcePKiS0_PKmPfm) ;  /* 0xfffffff406987950 */ /* 0x001fea0003c3ffff */
.L_x_13:
[----:B------:R-:W-:-:S00]  /*09a0*/  BRA `(.L_x_13) ;  /* 0xfffffffc00fc7947 */ /* 0x000fc0000383ffff */
[----:B------:R-:W-:-:S00]  /*09b0*/  NOP ;  /* 0x0000000000007918 */ /* 0x000fc00000000000 */
        /* <DEDUP_REMOVED lines=12> */
.L_x_24:


//--------------------- .text._Z13GeneratePairsPKmPKiS2_S2_S2_PiS3_imii --------------------------
	.section	.text._Z13GeneratePairsPKmPKiS2_S2_S2_PiS3_imii,"ax",@progbits
	.align	128
        .global         _Z13GeneratePairsPKmPKiS2_S2_S2_PiS3_imii
        .type           _Z13GeneratePairsPKmPKiS2_S2_S2_PiS3_imii,@function
        .size           _Z13GeneratePairsPKmPKiS2_S2_S2_PiS3_imii,(.L_x_26 - _Z13GeneratePairsPKmPKiS2_S2_S2_PiS3_imii)
        .other          _Z13GeneratePairsPKmPKiS2_S2_S2_PiS3_imii,@"STO_CUDA_ENTRY STV_DEFAULT"
_Z13GeneratePairsPKmPKiS2_S2_S2_PiS3_imii:
.text._Z13GeneratePairsPKmPKiS2_S2_S2_PiS3_imii:
[----:B------:R-:W-:Y:S01]  /*0000*/  LDC R1, c[0x0][0x37c] ;  /* 0x0000df00ff017b82 */ /* 0x000fe20000000800 */
[----:B------:R-:W0:Y:S01]  /*0010*/  S2R R3, SR_CTAID.X ;  /* 0x0000000000037919 */ /* 0x000e220000002500 */
[----:B------:R-:W0:Y:S01]  /*0020*/  LDCU UR4, c[0x0][0x360] ;  /* 0x00006c00ff0477ac */ /* 0x000e220008000800 */
[----:B------:R-:W0:Y:S01]  /*0030*/  S2R R0, SR_TID.X ;  /* 0x0000000000007919 */ /* 0x000e220000002100 */
[----:B------:R-:W1:Y:S01]  /*0040*/  LDCU.64 UR6, c[0x0][0x3c0] ;  /* 0x00007800ff0677ac */ /* 0x000e620008000a00 */
[----:B0-----:R-:W-:-:S05]  /*0050*/  IMAD R3, R3, UR4, R0 ;  /* 0x0000000403037c24 */ /* 0x001fca000f8e0200 */
[----:B-1----:R-:W-:-:S04]  /*0060*/  ISETP.GE.U32.AND P0, PT, R3, UR6, PT ;  /* 0x0000000603007c0c */ /* 0x002fc8000bf06070 */
[----:B------:R-:W-:-:S13]  /*0070*/  ISETP.GE.U32.AND.EX P0, PT, RZ, UR7, PT, P0 ;  /* 0x00000007ff007c0c */ /* 0x000fda000bf06100 */
[----:B------:R-:W-:Y:S05]  /*0080*/  @P0 EXIT ;  /* 0x000000000000094d */ /* 0x000fea0003800000 */
[----:B------:R-:W0:Y:S01]  /*0090*/  LDC R11, c[0x0][0x3b8] ;  /* 0x0000ee00ff0b7b82 */ /* 0x000e220000000800 */
[----:B------:R-:W1:Y:S07]  /*00a0*/  LDCU.64 UR4, c[0x0][0x358] ;  /* 0x00006b00ff0477ac */ /* 0x000e6e0008000a00 */
[----:B------:R-:W2:Y:S01]  /*00b0*/  LDC.64 R6, c[0x0][0x380] ;  /* 0x0000e000ff067b82 */ /* 0x000ea20000000a00 */
[----:B0-----:R-:W-:-:S05]  /*00c0*/  VIADD R11, R11, 0xffffffff ;  /* 0xffffffff0b0b7836 */ /* 0x001fca0000000000 */
[----:B------:R-:W-:-:S05]  /*00d0*/  SHF.R.U32.HI R0, RZ, 0x1, R11 ;  /* 0x00000001ff007819 */ /* 0x000fca000001160b */
[----:B--2---:R-:W-:-:S05]  /*00e0*/  IMAD.WIDE.U32 R6, R0, 0x8, R6 ;  /* 0x0000000800067825 */ /* 0x004fca00078e0006 */
[----:B-1----:R-:W2:Y:S01]  /*00f0*/  LDG.E.64.CONSTANT R4, desc[UR4][R6.64] ;  /* 0x0000000406047981 */ /* 0x002ea2000c1e9b00 */
[----:B------:R-:W-:Y:S01]  /*0100*/  BSSY.RECONVERGENT B0, `(.L_x_14) ;  /* 0x0000034000007945 */ /* 0x000fe20003800200 */
[----:B--2---:R-:W-:-:S04]  /*0110*/  ISETP.NE.U32.AND P0, PT, R4, R3, PT ;  /* 0x000000030400720c */ /* 0x004fc80003f05070 */
[----:B------:R-:W-:-:S13]  /*0120*/  ISETP.NE.AND.EX P0, PT, R5, RZ, PT, P0 ;  /* 0x000000ff0500720c */ /* 0x000fda0003f05300 */
[----:B------:R-:W-:Y:S05]  /*0130*/  @!P0 BRA `(.L_x_15) ;  /* 0x0000000000708947 */ /* 0x000fea0003800000 */
[----:B------:R-:W0:Y:S01]  /*0140*/  LDC.64 R8, c[0x0][0x380] ;  /* 0x0000e000ff087b82 */ /* 0x000e220000000a00 */
[----:B------:R-:W-:Y:S02]  /*0150*/  IMAD.MOV.U32 R2, RZ, RZ, RZ ;  /* 0x000000ffff027224 */ /* 0x000fe400078e00ff */
[----:B------:R-:W-:-:S07]  /*0160*/  IMAD.MOV.U32 R13, RZ, RZ, R11 ;  /* 0x000000ffff0d7224 */ /* 0x000fce00078e000b */
.L_x_19:
[----:B------:R-:W-:Y:S01]  /*0170*/  ISETP.GE.U32.AND P0, PT, R4, R3, PT ;  /* 0x000000030400720c */ /* 0x000fe20003f06070 */
[----:B------:R-:W-:Y:S03]  /*0180*/  BSSY.RELIABLE B1, `(.L_x_16) ;  /* 0x0000010000017945 */ /* 0x000fe60003800100 */
[----:B------:R-:W-:-:S13]  /*0190*/  ISETP.GE.U32.AND.EX P0, PT, R5, RZ, PT, P0 ;  /* 0x000000ff0500720c */ /* 0x000fda0003f06100 */
[----:B------:R-:W-:Y:S05]  /*01a0*/  @P0 BRA `(.L_x_17) ;  /* 0x0000000000180947 */ /* 0x000fea0003800000 */
[----:B------:R-:W2:Y:S01]  /*01b0*/  LDG.E.64.CONSTANT R6, desc[UR4][R6.64+0x8] ;  /* 0x0000080406067981 */ /* 0x000ea2000c1e9b00 */
[----:B------:R-:W-:Y:S02]  /*01c0*/  ISETP.NE.AND P0, PT, R0, R11, PT ;  /* 0x0000000b0000720c */ /* 0x000fe40003f05270 */
[----:B--2---:R-:W-:-:S04]  /*01d0*/  ISETP.LE.U32.AND P1, PT, R6, R3, PT ;  /* 0x000000030600720c */ /* 0x004fc80003f23070 */
[----:B------:R-:W-:-:S13]  /*01e0*/  ISETP.LE.U32.AND.EX P0, PT, R7, RZ, P0, P1 ;  /* 0x000000ff0700720c */ /* 0x000fda0000703110 */
[----:B------:R-:W-:Y:S05]  /*01f0*/  @!P0 BREAK.RELIABLE B1 ;  /* 0x0000000000018942 */ /* 0x000fea0003800100 */
[----:B------:R-:W-:Y:S05]  /*0200*/  @!P0 BRA `(.L_x_15) ;  /* 0x00000000003c8947 */ /* 0x000fea0003800000 */
.L_x_17:
[----:B------:R-:W-:-:S04]  /*0210*/  ISETP.GE.U32.AND P0, PT, R4, R3, PT ;  /* 0x000000030400720c */ /* 0x000fc80003f06070 */
[----:B------:R-:W-:-:S13]  /*0220*/  ISETP.GE.U32.AND.EX P0, PT, R5, RZ, PT, P0 ;  /* 0x000000ff0500720c */ /* 0x000fda0003f06100 */
[C---:B------:R-:W-:Y:S01]  /*0230*/  @P0 VIADD R13, R0.reuse, 0xffffffff ;  /* 0xffffffff000d0836 */ /* 0x040fe20000000000 */
[----:B------:R-:W-:-:S04]  /*0240*/  @!P0 IADD3 R2, PT, PT, R0, 0x1, RZ ;  /* 0x0000000100028810 */ /* 0x000fc80007ffe0ff */
[----:B------:R-:W-:-:S13]  /*0250*/  ISETP.GT.U32.AND P0, PT, R2, R13, PT ;  /* 0x0000000d0200720c */ /* 0x000fda0003f04070 */
[----:B------:R-:W-:Y:S05]  /*0260*/  @P0 BREAK.RELIABLE B1 ;  /* 0x0000000000010942 */ /* 0x000fea0003800100 */
[----:B------:R-:W-:Y:S05]  /*0270*/  @P0 BRA `(.L_x_18) ;  /* 0x0000000000700947 */ /* 0x000fea0003800000 */
[----:B------:R-:W-:Y:S05]  /*0280*/  BSYNC.RELIABLE B1 ;  /* 0x0000000000017941 */ /* 0x000fea0003800100 */
.L_x_16:
[----:B------:R-:W-:-:S05]  /*0290*/  IMAD.IADD R0, R2, 0x1, R13 ;  /* 0x0000000102007824 */ /* 0x000fca00078e020d */
[----:B------:R-:W-:-:S05]  /*02a0*/  SHF.R.U32.HI R0, RZ, 0x1, R0 ;  /* 0x00000001ff007819 */ /* 0x000fca0000011600 */
[----:B0-----:R-:W-:-:S05]  /*02b0*/  IMAD.WIDE.U32 R6, R0, 0x8, R8 ;  /* 0x0000000800067825 */ /* 0x001fca00078e0008 */
[----:B------:R-:W2:Y:S02]  /*02c0*/  LDG.E.64.CONSTANT R4, desc[UR4][R6.64] ;  /* 0x0000000406047981 */ /* 0x000ea4000c1e9b00 */
[----:B--2---:R-:W-:-:S04]  /*02d0*/  ISETP.NE.U32.AND P0, PT, R4, R3, PT ;  /* 0x000000030400720c */ /* 0x004fc80003f05070 */
[----:B------:R-:W-:-:S13]  /*02e0*/  ISETP.NE.AND.EX P0, PT, R5, RZ, PT, P0 ;  /* 0x000000ff0500720c */ /* 0x000fda0003f05300 */
[----:B------:R-:W-:Y:S05]  /*02f0*/  @P0 BRA `(.L_x_19) ;  /* 0xfffffffc009c0947 */ /* 0x000fea000383ffff */
.L_x_15:
[----:B------:R-:W1:Y:S01]  /*0300*/  LDC R11, c[0x0][0x3b8] ;  /* 0x0000ee00ff0b7b82 */ /* 0x000e620000000800 */
[----:B------:R-:W-:Y:S07]  /*0310*/  BSSY.RECONVERGENT B2, `(.L_x_20) ;  /* 0x000000e000027945 */ /* 0x000fee0003800200 */
[----:B0-----:R-:W0:Y:S01]  /*0320*/  LDC.64 R8, c[0x0][0x380] ;  /* 0x0000e000ff087b82 */ /* 0x001e220000000a00 */
[----:B-1----:R-:W-:-:S07]  /*0330*/  VIADDMNMX R11, R11, 0xfffffffe, R0, !PT ;  /* 0xfffffffe0b0b7846 */ /* 0x002fce0007800100 */
.L_x_22:
[----:B------:R-:W-:Y:S01]  /*0340*/  ISETP.NE.AND P0, PT, R0, R11, PT ;  /* 0x0000000b0000720c */ /* 0x000fe20003f05270 */
[----:B------:R-:W-:Y:S01]  /*0350*/  IMAD.MOV.U32 R7, RZ, RZ, R11 ;  /* 0x000000ffff077224 */ /* 0x000fe200078e000b */
[----:B------:R-:W-:-:S11]  /*0360*/  MOV R2, R0 ;  /* 0x0000000000027202 */ /* 0x000fd60000000f00 */
[----:B------:R-:W-:Y:S05]  /*0370*/  @!P0 BRA `(.L_x_21) ;  /* 0x00000000001c8947 */ /* 0x000fea0003800000 */
[----:B0-----:R-:W-:-:S06]  /*0380*/  IMAD.WIDE.U32 R6, R0, 0x8, R8 ;  /* 0x0000000800067825 */ /* 0x001fcc00078e0008 */
[----:B------:R-:W2:Y:S01]  /*0390*/  LDG.E.64.CONSTANT R6, desc[UR4][R6.64+0x8] ;  /* 0x0000080406067981 */ /* 0x000ea2000c1e9b00 */
[----:B------:R-:W-:Y:S01]  /*03a0*/  VIADD R0, R0, 0x1 ;  /* 0x0000000100007836 */ /* 0x000fe20000000000 */
[----:B--2---:R-:W-:-:S04]  /*03b0*/  ISETP.NE.U32.AND P0, PT, R4, R6, PT ;  /* 0x000000060400720c */ /* 0x004fc80003f05070 */
[----:B------:R-:W-:-:S13]  /*03c0*/  ISETP.NE.AND.EX P0, PT, R5, R7, PT, P0 ;  /* 0x000000070500720c */ /* 0x000fda0003f05300 */
[----:B------:R-:W-:Y:S05]  /*03d0*/  @!P0 BRA `(.L_x_22) ;  /* 0xfffffffc00d88947 */ /* 0x000fea000383ffff */
[----:B------:R-:W-:-:S07]  /*03e0*/  MOV R7, R2 ;  /* 0x0000000200077202 */ /* 0x000fce0000000f00 */
.L_x_21:
[----:B------:R-:W-:Y:S05]  /*03f0*/  BSYNC.RECONVERGENT B2 ;  /* 0x0000000000027941 */ /* 0x000fea0003800200 */
.L_x_20:
[----:B------:R-:W1:Y:S02]  /*0400*/  LDC.64 R4, c[0x0][0x380] ;  /* 0x0000e000ff047b82 */ /* 0x000e640000000a00 */
[----:B-1----:R-:W-:-:S06]  /*0410*/  IMAD.WIDE.U32 R4, R7, 0x8, R4 ;  /* 0x0000000807047825 */ /* 0x002fcc00078e0004 */
[----:B------:R1:W5:Y:S01]  /*0420*/  LDG.E.CONSTANT R4, desc[UR4][R4.64] ;  /* 0x0000000404047981 */ /* 0x000362000c1e9900 */
[----:B------:R-:W-:-:S07]  /*0430*/  IMAD.MOV.U32 R0, RZ, RZ, R7 ;  /* 0x000000ffff007224 */ /* 0x000fce00078e0007 */
.L_x_18:
[----:B------:R-:W-:Y:S05]  /*0440*/  BSYNC.RECONVERGENT B0 ;  /* 0x0000000000007941 */ /* 0x000fea0003800200 */
.L_x_14:
[----:B------:R-:W-:Y:S05]  /*0450*/  WARPSYNC.ALL ;  /* 0x0000000000007948 */ /* 0x000fea0003800000 */
[----:B0-----:R-:W0:Y:S01]  /*0460*/  LDC.64 R8, c[0x0][0x390] ;  /* 0x0000e400ff087b82 */ /* 0x001e220000000a00 */
[----:B-----5:R-:W-:Y:S01]  /*0470*/  IMAD.IADD R4, R3, 0x1, -R4 ;  /* 0x0000000103047824 */ /* 0x020fe200078e0a04 */
[----:B------:R-:W2:Y:S04]  /*0480*/  LDCU.64 UR6, c[0x0][0x3c8] ;  /* 0x00007900ff0677ac */ /* 0x000ea80008000a00 */
[----:B-1----:R-:W-:-:S02]  /*0490*/  SHF.L.U32 R5, R4, 0x1, RZ ;  /* 0x0000000104057819 */ /* 0x002fc400000006ff */
[----:B------:R-:W1:Y:S01]  /*04a0*/  LDC.64 R6, c[0x0][0x398] ;  /* 0x0000e600ff067b82 */ /* 0x000e620000000a00 */
[----:B0-----:R-:W-:-:S06]  /*04b0*/  IMAD.WIDE.U32 R8, R0, 0x4, R8 ;  /* 0x0000000400087825 */ /* 0x001fcc00078e0008 */
[----:B------:R-:W2:Y:S01]  /*04c0*/  LDG.E.CONSTANT R9, desc[UR4][R8.64] ;  /* 0x0000000408097981 */ /* 0x000ea2000c1e9900 */
[----:B-1----:R-:W-:Y:S02]  /*04d0*/  IMAD.WIDE.U32 R4, R5, 0x4, R6 ;  /* 0x0000000405047825 */ /* 0x002fe400078e0006 */
[----:B------:R-:W0:Y:S03]  /*04e0*/  LDC.64 R6, c[0x0][0x388] ;  /* 0x0000e200ff067b82 */ /* 0x000e260000000a00 */
[----:B------:R-:W2:Y:S04]  /*04f0*/  LDG.E.CONSTANT R10, desc[UR4][R4.64+0x4] ;  /* 0x00000404040a7981 */ /* 0x000ea8000c1e9900 */
[----:B------:R-:W3:Y:S01]  /*0500*/  LDG.E.CONSTANT R2, desc[UR4][R4.64] ;  /* 0x0000000404027981 */ /* 0x000ee2000c1e9900 */
[----:B--2---:R-:W-:-:S02]  /*0510*/  IADD3 R11, PT, PT, R9, -UR7, R10 ;  /* 0x80000007090b7c10 */ /* 0x004fc4000fffe00a */
[----:B---3--:R-:W-:-:S03]  /*0520*/  IADD3 R13, PT, PT, R9, -UR7, R2 ;  /* 0x80000007090d7c10 */ /* 0x008fc6000fffe002 */
[--C-:B0-----:R-:W-:Y:S01]  /*0530*/  IMAD.WIDE.U32 R10, R11, 0x4, R6.reuse ;  /* 0x000000040b0a7825 */ /* 0x101fe200078e0006 */
[----:B------:R-:W0:Y:S03]  /*0540*/  LDC.64 R8, c[0x0][0x3b0] ;  /* 0x0000ec00ff087b82 */ /* 0x000e260000000a00 */
[----:B------:R-:W-:Y:S01]  /*0550*/  IMAD.WIDE.U32 R6, R13, 0x4, R6 ;  /* 0x000000040d067825 */ /* 0x000fe200078e0006 */
[----:B------:R-:W2:Y:S04]  /*0560*/  LDG.E.CONSTANT R2, desc[UR4][R10.64] ;  /* 0x000000040a027981 */ /* 0x000ea8000c1e9900 */
[----:B------:R-:W1:Y:S01]  /*0570*/  LDC.64 R12, c[0x0][0x3a0] ;  /* 0x0000e800ff0c7b82 */ /* 0x000e620000000a00 */
[----:B------:R-:W3:Y:S01]  /*0580*/  LDG.E.CONSTANT R6, desc[UR4][R6.64] ;  /* 0x0000000406067981 */ /* 0x000ee2000c1e9900 */
[----:B------:R-:W-:Y:S01]  /*0590*/  VIADD R0, R0, UR6 ;  /* 0x0000000600007c36 */ /* 0x000fe20008000000 */
[----:B------:R-:W4:Y:S03]  /*05a0*/  LDCU.64 UR6, c[0x0][0x3a8] ;  /* 0x00007500ff0677ac */ /* 0x000f260008000a00 */
[----:B-1----:R-:W-:-:S06]  /*05b0*/  IMAD.WIDE.U32 R16, R0, 0x4, R12 ;  /* 0x0000000400107825 */ /* 0x002fcc00078e000c */
[----:B------:R-:W4:Y:S01]  /*05c0*/  LDG.E.CONSTANT R16, desc[UR4][R16.64] ;  /* 0x0000000410107981 */ /* 0x000f22000c1e9900 */
[----:B--2---:R-:W-:-:S04]  /*05d0*/  IMAD.WIDE.U32 R14, R2, 0x4, R12 ;  /* 0x00000004020e7825 */ /* 0x004fc800078e000c */
[----:B---3--:R-:W-:Y:S02]  /*05e0*/  IMAD.WIDE.U32 R12, R6, 0x4, R12 ;  /* 0x00000004060c7825 */ /* 0x008fe400078e000c */
[----:B------:R-:W2:Y:S04]  /*05f0*/  LDG.E.CONSTANT R15, desc[UR4][R14.64] ;  /* 0x000000040e0f7981 */ /* 0x000ea8000c1e9900 */
[----:B------:R-:W2:Y:S01]  /*0600*/  LDG.E.CONSTANT R12, desc[UR4][R12.64] ;  /* 0x000000040c0c7981 */ /* 0x000ea2000c1e9900 */
[C---:B------:R-:W-:Y:S01]  /*0610*/  IMAD R11, R3.reuse, 0x3, RZ ;  /* 0x00000003030b7824 */ /* 0x040fe200078e02ff */
[----:B----4-:R-:W-:-:S03]  /*0620*/  LEA R4, P0, R3, UR6, 0x2 ;  /* 0x0000000603047c11 */ /* 0x010fc6000f8010ff */
[C---:B------:R-:W-:Y:S01]  /*0630*/  VIADD R19, R11.reuse, 0x1 ;  /* 0x000000010b137836 */ /* 0x040fe20000000000 */
[C---:B------:R-:W-:Y:S01]  /*0640*/  IADD3 R21, PT, PT, R11.reuse, 0x2, RZ ;  /* 0x000000020b157810 */ /* 0x040fe20007ffe0ff */
[----:B0-----:R-:W-:Y:S01]  /*0650*/  IMAD.WIDE.U32 R10, R11, 0x4, R8 ;  /* 0x000000040b0a7825 */ /* 0x001fe200078e0008 */
[----:B------:R-:W-:Y:S02]  /*0660*/  LEA.HI.X R5, R3, UR7, RZ, 0x2, P0 ;  /* 0x0000000703057c11 */ /* 0x000fe400080f14ff */
[----:B--2---:R-:W-:Y:S01]  /*0670*/  IADD3 R7, PT, PT, R16, R12, R15 ;  /* 0x0000000c10077210 */ /* 0x004fe20007ffe00f */
[----:B------:R-:W-:-:S04]  /*0680*/  IMAD.WIDE.U32 R12, R19, 0x4, R8 ;  /* 0x00000004130c7825 */ /* 0x000fc800078e0008 */
[----:B------:R-:W-:Y:S02]  /*0690*/  VIADD R7, R7, 0xfffffffc ;  /* 0xfffffffc07077836 */ /* 0x000fe40000000000 */
[----:B------:R-:W-:-:S03]  /*06a0*/  IMAD.WIDE.U32 R8, R21, 0x4, R8 ;  /* 0x0000000415087825 */ /* 0x000fc600078e0008 */
[----:B------:R-:W-:Y:S04]  /*06b0*/  STG.E desc[UR4][R4.64], R7 ;  /* 0x0000000704007986 */ /* 0x000fe8000c101904 */
[----:B------:R-:W-:Y:S04]  /*06c0*/  STG.E desc[UR4][R10.64], R0 ;  /* 0x000000000a007986 */ /* 0x000fe8000c101904 */
[----:B------:R-:W-:Y:S04]  /*06d0*/  STG.E desc[UR4][R12.64], R6 ;  /* 0x000000060c007986 */ /* 0x000fe8000c101904 */
[----:B------:R-:W-:Y:S01]  /*06e0*/  STG.E desc[UR4][R8.64], R2 ;  /* 0x0000000208007986 */ /* 0x000fe2000c101904 */
[----:B------:R-:W-:Y:S05]  /*06f0*/  EXIT ;  /* 0x000000000000794d */ /* 0x000fea0003800000 */
.L_x_23:
        /* <DEDUP_REMOVED lines=16> */
.L_x_26:


//--------------------- .nv.shared.reserved.0     --------------------------
	.section	.nv.shared.reserved.0,"aw",@nobits
	.weak		__nv_reservedSMEM_offset_0_alias
	.size		__nv_reservedSMEM_offset_0_alias, 0, 64
	.other		__nv_reservedSMEM_offset_0_alias,@"STO_CUDA_RESERVED_SHARED STV_DEFAULT"
__nv_reservedSMEM_offset_0_alias:
	.zero		0
	.zero		64


//--------------------- .nv.constant0._Z25CountClusterExpectedForcePKiS0_PKmPfm --------------------------
	.section	.nv.constant0._Z25CountClusterExpectedForcePKiS0_PKmPfm,"a",@progbits
	.sectionflags	@""
	.align	4
.nv.constant0._Z25CountClusterExpectedForcePKiS0_PKmPfm:
	.zero		936


//--------------------- .nv.constant0._Z13GeneratePairsPKmPKiS2_S2_S2_PiS3_imii --------------------------
	.section	.nv.constant0._Z13GeneratePairsPKmPKiS2_S2_S2_PiS3_imii,"a",@progbits
	.sectionflags	@""
	.align	4
.nv.constant0._Z13GeneratePairsPKmPKiS2_S2_S2_PiS3_imii:
	.zero		976


//--------------------- SYMBOLS --------------------------

	.type		.nv.reservedSmem.offset0,@object
	.size		.nv.reservedSmem.offset0,0x4
